







.version 6.4
.target sm_30
.address_size 64


.extern .shared .align 4 .b8 sm[];

.entry _Z26vlc_encode_kernel_sm64huffPjPKjS1_S_S_S_S_S_(
.param .u64 _Z26vlc_encode_kernel_sm64huffPjPKjS1_S_S_S_S_S__param_0,
.param .u64 _Z26vlc_encode_kernel_sm64huffPjPKjS1_S_S_S_S_S__param_1,
.param .u64 _Z26vlc_encode_kernel_sm64huffPjPKjS1_S_S_S_S_S__param_2,
.param .u64 _Z26vlc_encode_kernel_sm64huffPjPKjS1_S_S_S_S_S__param_3,
.param .u64 _Z26vlc_encode_kernel_sm64huffPjPKjS1_S_S_S_S_S__param_4,
.param .u64 _Z26vlc_encode_kernel_sm64huffPjPKjS1_S_S_S_S_S__param_5,
.param .u64 _Z26vlc_encode_kernel_sm64huffPjPKjS1_S_S_S_S_S__param_6,
.param .u64 _Z26vlc_encode_kernel_sm64huffPjPKjS1_S_S_S_S_S__param_7
)
{
.reg .pred %p<12>;
.reg .b32 %r<136>;
.reg .b64 %rd<33>;

	.shared .align 4 .u32 _ZZ26vlc_encode_kernel_sm64huffPjPKjS1_S_S_S_S_S_E5kcmax;

ld.param.u64 %rd5, [_Z26vlc_encode_kernel_sm64huffPjPKjS1_S_S_S_S_S__param_0];
ld.param.u64 %rd6, [_Z26vlc_encode_kernel_sm64huffPjPKjS1_S_S_S_S_S__param_1];
ld.param.u64 %rd7, [_Z26vlc_encode_kernel_sm64huffPjPKjS1_S_S_S_S_S__param_2];
ld.param.u64 %rd3, [_Z26vlc_encode_kernel_sm64huffPjPKjS1_S_S_S_S_S__param_6];
ld.param.u64 %rd4, [_Z26vlc_encode_kernel_sm64huffPjPKjS1_S_S_S_S_S__param_7];
cvta.to.global.u64 %rd8, %rd5;
mov.u32 %r1, %ntid.x;
mov.u32 %r25, %ctaid.x;
mov.u32 %r2, %tid.x;
mad.lo.s32 %r26, %r1, %r25, %r2;
cvta.to.global.u64 %rd9, %rd6;
mul.wide.u32 %rd10, %r2, 4;
add.s64 %rd11, %rd9, %rd10;
ld.global.u32 %r27, [%rd11];
shl.b32 %r28, %r2, 2;
mov.u32 %r29, sm;
add.s32 %r3, %r29, %r28;
st.shared.u32 [%r3], %r27;
cvta.to.global.u64 %rd12, %rd7;
add.s64 %rd13, %rd12, %rd10;
ld.global.u32 %r30, [%rd13];
st.shared.u32 [%r3+1024], %r30;
cvt.u64.u32	%rd1, %r26;
mul.wide.u32 %rd14, %r26, 4;
add.s64 %rd15, %rd8, %rd14;
ld.global.u32 %r4, [%rd15];
bar.sync 0;
shr.u32 %r31, %r4, 22;
and.b32 %r32, %r31, 1020;
add.s32 %r34, %r29, %r32;
ld.shared.u8 %r35, [%r34+1024];
ld.shared.u32 %rd16, [%r34];
shr.u32 %r36, %r4, 14;
and.b32 %r37, %r36, 1020;
add.s32 %r38, %r29, %r37;
ld.shared.u8 %r39, [%r38+1024];
shl.b64 %rd17, %rd16, %r39;
ld.shared.u32 %rd18, [%r38];
or.b64 %rd19, %rd17, %rd18;
add.s32 %r40, %r39, %r35;
shr.u32 %r41, %r4, 6;
and.b32 %r42, %r41, 1020;
add.s32 %r43, %r29, %r42;
ld.shared.u8 %r44, [%r43+1024];
shl.b64 %rd20, %rd19, %r44;
ld.shared.u32 %rd21, [%r43];
or.b64 %rd22, %rd20, %rd21;
add.s32 %r45, %r44, %r40;
shl.b32 %r46, %r4, 2;
and.b32 %r47, %r46, 1020;
add.s32 %r48, %r29, %r47;
ld.shared.u8 %r49, [%r48+1024];
shl.b64 %rd23, %rd22, %r49;
ld.shared.u32 %rd24, [%r48];
or.b64 %rd2, %rd23, %rd24;
add.s32 %r5, %r49, %r45;
st.shared.u32 [%r3+2048], %r5;
bar.sync 0;
shr.u32 %r130, %r1, 1;
mov.u32 %r132, 1;
setp.eq.s32	%p1, %r130, 0;
@%p1 bra BB0_5;

shl.b32 %r52, %r2, 1;
mov.u32 %r132, 1;
add.s32 %r7, %r52, 1;
add.s32 %r8, %r52, 2;

BB0_2:
bar.sync 0;
setp.ge.u32	%p2, %r2, %r130;
@%p2 bra BB0_4;

mad.lo.s32 %r53, %r132, %r7, 255;
mad.lo.s32 %r54, %r132, %r8, 255;
shl.b32 %r55, %r53, 2;
and.b32 %r56, %r55, 1020;
add.s32 %r58, %r56, %r29;
shl.b32 %r59, %r54, 2;
and.b32 %r60, %r59, 1020;
add.s32 %r61, %r60, %r29;
ld.shared.u32 %r62, [%r61+2048];
ld.shared.u32 %r63, [%r58+2048];
add.s32 %r64, %r62, %r63;
st.shared.u32 [%r61+2048], %r64;

BB0_4:
shl.b32 %r132, %r132, 1;
shr.u32 %r130, %r130, 1;
setp.ne.s32	%p3, %r130, 0;
@%p3 bra BB0_2;

BB0_5:
setp.ne.s32	%p4, %r2, 0;
@%p4 bra BB0_7;

shl.b32 %r65, %r1, 2;
add.s32 %r67, %r65, %r29;
mov.u32 %r68, 0;
st.shared.u32 [%r67+2044], %r68;

BB0_7:
setp.lt.u32	%p5, %r1, 2;
@%p5 bra BB0_12;

shl.b32 %r70, %r2, 1;
mov.u32 %r133, 1;
add.s32 %r14, %r70, 1;
add.s32 %r15, %r70, 2;

BB0_9:
shr.u32 %r132, %r132, 1;
bar.sync 0;
setp.ge.u32	%p6, %r2, %r133;
@%p6 bra BB0_11;

mad.lo.s32 %r71, %r132, %r14, 255;
mad.lo.s32 %r72, %r132, %r15, 255;
shl.b32 %r73, %r71, 2;
and.b32 %r74, %r73, 1020;
add.s32 %r76, %r74, %r29;
ld.shared.u32 %r77, [%r76+2048];
shl.b32 %r78, %r72, 2;
and.b32 %r79, %r78, 1020;
add.s32 %r80, %r79, %r29;
ld.shared.u32 %r81, [%r80+2048];
st.shared.u32 [%r76+2048], %r81;
ld.shared.u32 %r82, [%r80+2048];
add.s32 %r83, %r82, %r77;
st.shared.u32 [%r80+2048], %r83;

BB0_11:
shl.b32 %r133, %r133, 1;
setp.lt.u32	%p7, %r133, %r1;
@%p7 bra BB0_9;

BB0_12:
bar.sync 0;
add.s32 %r84, %r1, -1;
ld.shared.u32 %r20, [%r3+2048];
setp.ne.s32	%p8, %r2, %r84;
@%p8 bra BB0_14;

add.s32 %r85, %r20, %r5;
cvta.to.global.u64 %rd25, %rd4;
mul.wide.u32 %rd26, %r25, 4;
add.s64 %rd27, %rd25, %rd26;
st.global.u32 [%rd27], %r85;
shr.u32 %r87, %r85, 5;
st.shared.u32 [_ZZ26vlc_encode_kernel_sm64huffPjPKjS1_S_S_S_S_S_E5kcmax], %r87;

BB0_14:
shr.u32 %r21, %r20, 5;
mov.u32 %r88, 0;
st.shared.u32 [%r3+2048], %r88;
bar.sync 0;
and.b32 %r89, %r20, 31;
mov.u32 %r90, 32;
sub.s32 %r91, %r90, %r89;
min.u32 %r92, %r91, %r5;
sub.s32 %r135, %r5, %r92;
shr.u64 %rd28, %rd2, %r135;
cvt.u32.u64	%r93, %rd28;
shl.b32 %r94, %r21, 2;
add.s32 %r96, %r94, %r29;
add.s32 %r97, %r96, 2048;
sub.s32 %r98, %r91, %r92;
shl.b32 %r99, %r93, %r98;
atom.shared.or.b32 %r100, [%r97], %r99;
setp.eq.s32	%p9, %r5, %r92;
@%p9 bra BB0_16;

min.u32 %r102, %r90, %r135;
sub.s32 %r135, %r135, %r102;
shr.u64 %rd29, %rd2, %r135;
cvt.u32.u64	%r103, %rd29;
mov.u32 %r104, 1;
shl.b32 %r105, %r104, %r102;
add.s32 %r106, %r105, -1;
and.b32 %r107, %r103, %r106;
add.s32 %r111, %r96, 2052;
sub.s32 %r112, %r90, %r102;
shl.b32 %r113, %r107, %r112;
atom.shared.or.b32 %r114, [%r111], %r113;

BB0_16:
setp.eq.s32	%p10, %r135, 0;
@%p10 bra BB0_18;

mov.u32 %r115, 1;
shl.b32 %r116, %r115, %r135;
add.s32 %r117, %r116, -1;
cvt.u32.u64	%r118, %rd2;
and.b32 %r119, %r117, %r118;
add.s32 %r123, %r96, 2056;
sub.s32 %r125, %r90, %r135;
shl.b32 %r126, %r119, %r125;
atom.shared.or.b32 %r127, [%r123], %r126;

BB0_18:
bar.sync 0;
ld.shared.u32 %r128, [_ZZ26vlc_encode_kernel_sm64huffPjPKjS1_S_S_S_S_S_E5kcmax];
setp.gt.u32	%p11, %r2, %r128;
@%p11 bra BB0_20;

ld.shared.u32 %r129, [%r3+2048];
cvta.to.global.u64 %rd30, %rd3;
shl.b64 %rd31, %rd1, 2;
add.s64 %rd32, %rd30, %rd31;
st.global.u32 [%rd32], %r129;

BB0_20:
ret;
}




// ===== COMPILED SASS (sm_100) =====

	.target	sm_100

	.elftype	@"ET_EXEC"


//--------------------- .note.nv.tkinfo           --------------------------
	.section	.note.nv.tkinfo,"",@"SHT_NOTE"
	.sectionflags	@"SHF_NOTE_NV_TKINFO"
	.tkinfo
        /*0018*/ 	.word	0x00000002
        /*0030*/ 	.string	""
        /*0030*/ 	.string	"ptxas"
        /*0030*/ 	.string	"Cuda compilation tools, release 13.0, V13.0.88"
        /*0030*/ 	.string	"Build cuda_13.0.r13.0/compiler.36424714_0"
        /*0030*/ 	.string	"-arch sm_100 "



//--------------------- .note.nv.cuinfo           --------------------------
	.section	.note.nv.cuinfo,"",@"SHT_NOTE"
	.sectionflags	@"SHF_NOTE_NV_CUINFO"
        /*0018*/ 	.short	0x0002
        /*001a*/ 	.short	0x001e
        /*001c*/ 	.short	0x0082
	.zero		2


//--------------------- .nv.info                  --------------------------
	.section	.nv.info,"",@"SHT_CUDA_INFO"
	.align	4


	//----- nvinfo : EIATTR_REGCOUNT
	.align		4
        /*0000*/ 	.byte	0x04, 0x2f
        /*0002*/ 	.short	(.L_1 - .L_0)
	.align		4
.L_0:
        /*0004*/ 	.word	index@(_Z26vlc_encode_kernel_sm64huffPjPKjS1_S_S_S_S_S_)
        /*0008*/ 	.word	0x00000016


	//----- nvinfo : EIATTR_FRAME_SIZE
	.align		4
.L_1:
        /*000c*/ 	.byte	0x04, 0x11
        /*000e*/ 	.short	(.L_3 - .L_2)
	.align		4
.L_2:
        /*0010*/ 	.word	index@(_Z26vlc_encode_kernel_sm64huffPjPKjS1_S_S_S_S_S_)
        /*0014*/ 	.word	0x00000000


	//----- nvinfo : EIATTR_MIN_STACK_SIZE
	.align		4
.L_3:
        /*0018*/ 	.byte	0x04, 0x12
        /*001a*/ 	.short	(.L_5 - .L_4)
	.align		4
.L_4:
        /*001c*/ 	.word	index@(_Z26vlc_encode_kernel_sm64huffPjPKjS1_S_S_S_S_S_)
        /*0020*/ 	.word	0x00000000
.L_5:


//--------------------- .nv.compat                --------------------------
	.section	.nv.compat,"",@"SHT_CUDA_COMPAT_INFO"
	.align	4
        /*0000*/ 	.byte	0x02, 0x09, 0x00, 0x00, 0x02, 0x02, 0x01, 0x00, 0x02, 0x05, 0x05, 0x00, 0x03, 0x07, 0x01, 0x01
        /*0010*/ 	.byte	0x02, 0x03, 0x00, 0x00, 0x02, 0x06, 0x01, 0x00, 0x04, 0x0b, 0x08, 0x00, 0x09, 0x00, 0x00, 0x00
        /*0020*/ 	.byte	0x00, 0x00, 0x00, 0x00


//--------------------- .nv.info._Z26vlc_encode_kernel_sm64huffPjPKjS1_S_S_S_S_S_ --------------------------
	.section	.nv.info._Z26vlc_encode_kernel_sm64huffPjPKjS1_S_S_S_S_S_,"",@"SHT_CUDA_INFO"
	.sectionflags	@""
	.align	4


	//----- nvinfo : EIATTR_CUDA_API_VERSION
	.align		4
        /*0000*/ 	.byte	0x04, 0x37
        /*0002*/ 	.short	(.L_7 - .L_6)
.L_6:
        /*0004*/ 	.word	0x00000082


	//----- nvinfo : EIATTR_KPARAM_INFO
	.align		4
.L_7:
        /*0008*/ 	.byte	0x04, 0x17
        /*000a*/ 	.short	(.L_9 - .L_8)
.L_8:
        /*000c*/ 	.word	0x00000000
        /*0010*/ 	.short	0x0007
        /*0012*/ 	.short	0x0038
        /*0014*/ 	.byte	0x00, 0xf0, 0x21, 0x00


	//----- nvinfo : EIATTR_KPARAM_INFO
	.align		4
.L_9:
        /*0018*/ 	.byte	0x04, 0x17
        /*001a*/ 	.short	(.L_11 - .L_10)
.L_10:
        /*001c*/ 	.word	0x00000000
        /*0020*/ 	.short	0x0006
        /*0022*/ 	.short	0x0030
        /*0024*/ 	.byte	0x00, 0xf0, 0x21, 0x00


	//----- nvinfo : EIATTR_KPARAM_INFO
	.align		4
.L_11:
        /*0028*/ 	.byte	0x04, 0x17
        /*002a*/ 	.short	(.L_13 - .L_12)
.L_12:
        /*002c*/ 	.word	0x00000000
        /*0030*/ 	.short	0x0005
        /*0032*/ 	.short	0x0028
        /*0034*/ 	.byte	0x00, 0xf0, 0x21, 0x00


	//----- nvinfo : EIATTR_KPARAM_INFO
	.align		4
.L_13:
        /*0038*/ 	.byte	0x04, 0x17
        /*003a*/ 	.short	(.L_15 - .L_14)
.L_14:
        /*003c*/ 	.word	0x00000000
        /*0040*/ 	.short	0x0004
        /*0042*/ 	.short	0x0020
        /*0044*/ 	.byte	0x00, 0xf0, 0x21, 0x00


	//----- nvinfo : EIATTR_KPARAM_INFO
	.align		4
.L_15:
        /*0048*/ 	.byte	0x04, 0x17
        /*004a*/ 	.short	(.L_17 - .L_16)
.L_16:
        /*004c*/ 	.word	0x00000000
        /*0050*/ 	.short	0x0003
        /*0052*/ 	.short	0x0018
        /*0054*/ 	.byte	0x00, 0xf0, 0x21, 0x00


	//----- nvinfo : EIATTR_KPARAM_INFO
	.align		4
.L_17:
        /*0058*/ 	.byte	0x04, 0x17
        /*005a*/ 	.short	(.L_19 - .L_18)
.L_18:
        /*005c*/ 	.word	0x00000000
        /*0060*/ 	.short	0x0002
        /*0062*/ 	.short	0x0010
        /*0064*/ 	.byte	0x00, 0xf0, 0x21, 0x00


	//----- nvinfo : EIATTR_KPARAM_INFO
	.align		4
.L_19:
        /*0068*/ 	.byte	0x04, 0x17
        /*006a*/ 	.short	(.L_21 - .L_20)
.L_20:
        /*006c*/ 	.word	0x00000000
        /*0070*/ 	.short	0x0001
        /*0072*/ 	.short	0x0008
        /*0074*/ 	.byte	0x00, 0xf0, 0x21, 0x00


	//----- nvinfo : EIATTR_KPARAM_INFO
	.align		4
.L_21:
        /*0078*/ 	.byte	0x04, 0x17
        /*007a*/ 	.short	(.L_23 - .L_22)
.L_22:
        /*007c*/ 	.word	0x00000000
        /*0080*/ 	.short	0x0000
        /*0082*/ 	.short	0x0000
        /*0084*/ 	.byte	0x00, 0xf0, 0x21, 0x00


	//----- nvinfo : EIATTR_SPARSE_MMA_MASK
	.align		4
.L_23:
        /*0088*/ 	.byte	0x03, 0x50
        /*008a*/ 	.short	0x0000


	//----- nvinfo : EIATTR_MAXREG_COUNT
	.align		4
        /*008c*/ 	.byte	0x03, 0x1b
        /*008e*/ 	.short	0x00ff


	//----- nvinfo : EIATTR_NUM_BARRIERS
	.align		4
        /*0090*/ 	.byte	0x02, 0x4c
        /*0092*/ 	.byte	0x01
	.zero		1


	//----- nvinfo : EIATTR_MERCURY_ISA_VERSION
	.align		4
        /*0094*/ 	.byte	0x03, 0x5f
        /*0096*/ 	.short	0x0101


	//----- nvinfo : EIATTR_VRC_CTA_INIT_COUNT
	.align		4
        /*0098*/ 	.byte	0x02, 0x4a
	.zero		1
	.zero		1


	//----- nvinfo : EIATTR_EXIT_INSTR_OFFSETS
	.align		4
        /*009c*/ 	.byte	0x04, 0x1c
        /*009e*/ 	.short	(.L_25 - .L_24)


	//   ....[0]....
.L_24:
        /*00a0*/ 	.word	0x00000a80


	//   ....[1]....
        /*00a4*/ 	.word	0x00000ae0


	//----- nvinfo : EIATTR_CRS_STACK_SIZE
	.align		4
.L_25:
        /*00a8*/ 	.byte	0x04, 0x1e
        /*00aa*/ 	.short	(.L_27 - .L_26)
.L_26:
        /*00ac*/ 	.word	0x00000000


	//----- nvinfo : EIATTR_CBANK_PARAM_SIZE
	.align		4
.L_27:
        /*00b0*/ 	.byte	0x03, 0x19
        /*00b2*/ 	.short	0x0040


	//----- nvinfo : EIATTR_PARAM_CBANK
	.align		4
        /*00b4*/ 	.byte	0x04, 0x0a
        /*00b6*/ 	.short	(.L_29 - .L_28)
	.align		4
.L_28:
        /*00b8*/ 	.word	index@(.nv.constant0._Z26vlc_encode_kernel_sm64huffPjPKjS1_S_S_S_S_S_)
        /*00bc*/ 	.short	0x0380
        /*00be*/ 	.short	0x0040


	//----- nvinfo : EIATTR_SW_WAR
	.align		4
.L_29:
        /*00c0*/ 	.byte	0x04, 0x36
        /*00c2*/ 	.short	(.L_31 - .L_30)
.L_30:
        /*00c4*/ 	.word	0x00000008
.L_31:


//--------------------- .nv.callgraph             --------------------------
	.section	.nv.callgraph,"",@"SHT_CUDA_CALLGRAPH"
	.align	4
	.sectionentsize	8
	.align		4
        /*0000*/ 	.word	0x00000000
	.align		4
        /*0004*/ 	.word	0xffffffff
	.align		4
        /*0008*/ 	.word	0x00000000
	.align		4
        /*000c*/ 	.word	0xfffffffe
	.align		4
        /*0010*/ 	.word	0x00000000
	.align		4
        /*0014*/ 	.word	0xfffffffd
	.align		4
        /*0018*/ 	.word	0x00000000
	.align		4
        /*001c*/ 	.word	0xfffffffc


//--------------------- .text._Z26vlc_encode_kernel_sm64huffPjPKjS1_S_S_S_S_S_ --------------------------
	.section	.text._Z26vlc_encode_kernel_sm64huffPjPKjS1_S_S_S_S_S_,"ax",@progbits
	.align	128
.text._Z26vlc_encode_kernel_sm64huffPjPKjS1_S_S_S_S_S_:
        .type           _Z26vlc_encode_kernel_sm64huffPjPKjS1_S_S_S_S_S_,@function
        .size           _Z26vlc_encode_kernel_sm64huffPjPKjS1_S_S_S_S_S_,(.L_x_15 - _Z26vlc_encode_kernel_sm64huffPjPKjS1_S_S_S_S_S_)
        .other          _Z26vlc_encode_kernel_sm64huffPjPKjS1_S_S_S_S_S_,@"STO_CUDA_ENTRY STV_DEFAULT"
_Z26vlc_encode_kernel_sm64huffPjPKjS1_S_S_S_S_S_:
[----:B------:R-:W-:Y:S01]  /*0000*/  LDC R1, c[0x0][0x37c] ;  /* 0x0000df00ff017b82 */ /* 0x000fe20000000800 */
[----:B------:R-:W0:Y:S07]  /*0010*/  S2R R2, SR_TID.X ;  /* 0x0000000000027919 */ /* 0x000e2e0000002100 */
[----:B------:R-:W0:Y:S01]  /*0020*/  LDC.64 R6, c[0x0][0x388] ;  /* 0x0000e200ff067b82 */ /* 0x000e220000000a00 */
[----:B------:R-:W1:Y:S01]  /*0030*/  LDCU.64 UR8, c[0x0][0x358] ;  /* 0x00006b00ff0877ac */ /* 0x000e620008000a00 */
[----:B------:R-:W2:Y:S06]  /*0040*/  S2R R3, SR_CTAID.X ;  /* 0x0000000000037919 */ /* 0x000eac0000002500 */
[----:B------:R-:W3:Y:S08]  /*0050*/  LDC.64 R8, c[0x0][0x390] ;  /* 0x0000e400ff087b82 */ /* 0x000ef00000000a00 */
[----:B------:R-:W2:Y:S08]  /*0060*/  LDC R4, c[0x0][0x360] ;  /* 0x0000d800ff047b82 */ /* 0x000eb00000000800 */
[----:B------:R-:W4:Y:S01]  /*0070*/  LDC.64 R10, c[0x0][0x380] ;  /* 0x0000e000ff0a7b82 */ /* 0x000f220000000a00 */
[----:B0-----:R-:W-:-:S04]  /*0080*/  IMAD.WIDE.U32 R6, R2, 0x4, R6 ;  /* 0x0000000402067825 */ /* 0x001fc800078e0006 */
[----:B---3--:R-:W-:Y:S02]  /*0090*/  IMAD.WIDE.U32 R8, R2, 0x4, R8 ;  /* 0x0000000402087825 */ /* 0x008fe400078e0008 */
[----:B-1----:R-:W3:Y:S02]  /*00a0*/  LDG.E R6, desc[UR8][R6.64] ;  /* 0x0000000806067981 */ /* 0x002ee4000c1e1900 */
[----:B--2---:R-:W-:Y:S02]  /*00b0*/  IMAD R0, R4, R3, R2 ;  /* 0x0000000304007224 */ /* 0x004fe400078e0202 */
[----:B------:R-:W2:Y:S02]  /*00c0*/  LDG.E R8, desc[UR8][R8.64] ;  /* 0x0000000808087981 */ /* 0x000ea4000c1e1900 */
[----:B----4-:R-:W-:-:S06]  /*00d0*/  IMAD.WIDE.U32 R10, R0, 0x4, R10 ;  /* 0x00000004000a7825 */ /* 0x010fcc00078e000a */
[----:B------:R-:W4:Y:S01]  /*00e0*/  LDG.E R10, desc[UR8][R10.64] ;  /* 0x000000080a0a7981 */ /* 0x000f22000c1e1900 */
[----:B------:R-:W0:Y:S01]  /*00f0*/  S2UR UR5, SR_CgaCtaId ;  /* 0x00000000000579c3 */ /* 0x000e220000008800 */
[----:B------:R-:W-:Y:S02]  /*0100*/  UMOV UR4, 0x400 ;  /* 0x0000040000047882 */ /* 0x000fe40000000000 */
[----:B------:R-:W-:-:S04]  /*0110*/  UIADD3 UR4, UPT, UPT, UR4, 0x10, URZ ;  /* 0x0000001004047890 */ /* 0x000fc8000fffe0ff */
[----:B0-----:R-:W-:-:S06]  /*0120*/  ULEA UR4, UR5, UR4, 0x18 ;  /* 0x0000000405047291 */ /* 0x001fcc000f8ec0ff */
[----:B------:R-:W-:-:S05]  /*0130*/  LEA R5, R2, UR4, 0x2 ;  /* 0x0000000402057c11 */ /* 0x000fca000f8e10ff */
[----:B---3--:R-:W-:Y:S04]  /*0140*/  STS [R5], R6 ;  /* 0x0000000605007388 */ /* 0x008fe80000000800 */
[----:B--2---:R-:W-:Y:S01]  /*0150*/  STS [R5+0x400], R8 ;  /* 0x0004000805007388 */ /* 0x004fe20000000800 */
[--C-:B----4-:R-:W-:Y:S02]  /*0160*/  SHF.R.U32.HI R12, RZ, 0x16, R10.reuse ;  /* 0x00000016ff0c7819 */ /* 0x110fe4000001160a */
[----:B------:R-:W-:Y:S02]  /*0170*/  SHF.R.U32.HI R7, RZ, 0xe, R10 ;  /* 0x0000000eff077819 */ /* 0x000fe4000001160a */
[----:B------:R-:W-:Y:S01]  /*0180*/  LOP3.LUT R12, R12, 0x3fc, RZ, 0xc0, !PT ;  /* 0x000003fc0c0c7812 */ /* 0x000fe200078ec0ff */
[----:B------:R-:W-:Y:S01]  /*0190*/  BAR.SYNC.DEFER_BLOCKING 0x0 ;  /* 0x0000000000007b1d */ /* 0x000fe20000010000 */
[----:B------:R-:W-:-:S02]  /*01a0*/  LOP3.LUT R9, R7, 0x3fc, RZ, 0xc0, !PT ;  /* 0x000003fc07097812 */ /* 0x000fc400078ec0ff */
[----:B------:R-:W-:Y:S01]  /*01b0*/  SHF.R.U32.HI R13, RZ, 0x6, R10 ;  /* 0x00000006ff0d7819 */ /* 0x000fe2000001160a */
[----:B------:R-:W-:-:S03]  /*01c0*/  IMAD.SHL.U32 R10, R10, 0x4, RZ ;  /* 0x000000040a0a7824 */ /* 0x000fc600078e00ff */
[----:B------:R-:W-:Y:S02]  /*01d0*/  LOP3.LUT R13, R13, 0x3fc, RZ, 0xc0, !PT ;  /* 0x000003fc0d0d7812 */ /* 0x000fe400078ec0ff */
[----:B------:R-:W-:Y:S01]  /*01e0*/  LOP3.LUT R15, R10, 0x3fc, RZ, 0xc0, !PT ;  /* 0x000003fc0a0f7812 */ /* 0x000fe200078ec0ff */
[----:B------:R-:W-:Y:S04]  /*01f0*/  LDS.U8 R8, [R9+UR4+0x400] ;  /* 0x0004000409087984 */ /* 0x000fe80008000000 */
[----:B------:R-:W0:Y:S04]  /*0200*/  LDS R7, [R12+UR4] ;  /* 0x000000040c077984 */ /* 0x000e280008000800 */
[----:B------:R-:W1:Y:S04]  /*0210*/  LDS R10, [R9+UR4] ;  /* 0x00000004090a7984 */ /* 0x000e680008000800 */
[----:B------:R-:W-:Y:S04]  /*0220*/  LDS.U8 R6, [R12+UR4+0x400] ;  /* 0x000400040c067984 */ /* 0x000fe80008000000 */
[----:B------:R-:W2:Y:S04]  /*0230*/  LDS.U8 R11, [R13+UR4+0x400] ;  /* 0x000400040d0b7984 */ /* 0x000ea80008000000 */
[----:B------:R-:W3:Y:S04]  /*0240*/  LDS.U8 R17, [R15+UR4+0x400] ;  /* 0x000400040f117984 */ /* 0x000ee80008000000 */
[----:B------:R-:W4:Y:S04]  /*0250*/  LDS R14, [R13+UR4] ;  /* 0x000000040d0e7984 */ /* 0x000f280008000800 */
[----:B------:R-:W5:Y:S01]  /*0260*/  LDS R16, [R15+UR4] ;  /* 0x000000040f107984 */ /* 0x000f620008000800 */
[----:B0-----:R-:W-:-:S04]  /*0270*/  SHF.L.U32 R19, R7, R8, RZ ;  /* 0x0000000807137219 */ /* 0x001fc800000006ff */
[----:B-1----:R-:W-:Y:S02]  /*0280*/  LOP3.LUT R18, R19, R10, RZ, 0xfc, !PT ;  /* 0x0000000a13127212 */ /* 0x002fe400078efcff */
[----:B------:R-:W-:-:S04]  /*0290*/  SHF.R.U32.HI R10, RZ, 0x1, R4 ;  /* 0x00000001ff0a7819 */ /* 0x000fc80000011604 */
[----:B------:R-:W-:Y:S02]  /*02a0*/  ISETP.NE.AND P0, PT, R10, RZ, PT ;  /* 0x000000ff0a00720c */ /* 0x000fe40003f05270 */
[-C--:B--2---:R-:W-:Y:S02]  /*02b0*/  IADD3 R6, PT, PT, R11, R8.reuse, R6 ;  /* 0x000000080b067210 */ /* 0x084fe40007ffe006 */
[----:B------:R-:W-:Y:S02]  /*02c0*/  SHF.L.U32 R19, R18, R11, RZ ;  /* 0x0000000b12137219 */ /* 0x000fe400000006ff */
[----:B------:R-:W-:Y:S01]  /*02d0*/  SHF.L.U64.HI R7, R7, R8, RZ ;  /* 0x0000000807077219 */ /* 0x000fe200000102ff */
[----:B---3--:R-:W-:Y:S01]  /*02e0*/  IMAD.IADD R6, R6, 0x1, R17 ;  /* 0x0000000106067824 */ /* 0x008fe200078e0211 */
[----:B----4-:R-:W-:-:S04]  /*02f0*/  LOP3.LUT R14, R19, R14, RZ, 0xfc, !PT ;  /* 0x0000000e130e7212 */ /* 0x010fc800078efcff */
[----:B------:R0:W-:Y:S01]  /*0300*/  STS [R5+0x800], R6 ;  /* 0x0008000605007388 */ /* 0x0001e20000000800 */
[----:B------:R-:W-:Y:S02]  /*0310*/  SHF.L.U64.HI R7, R18, R11, R7 ;  /* 0x0000000b12077219 */ /* 0x000fe40000010207 */
[CC--:B------:R-:W-:Y:S02]  /*0320*/  SHF.L.U32 R9, R14.reuse, R17.reuse, RZ ;  /* 0x000000110e097219 */ /* 0x0c0fe400000006ff */
[----:B------:R-:W-:Y:S02]  /*0330*/  SHF.L.U64.HI R7, R14, R17, R7 ;  /* 0x000000110e077219 */ /* 0x000fe40000010207 */
[----:B-----5:R-:W-:Y:S01]  /*0340*/  LOP3.LUT R8, R9, R16, RZ, 0xfc, !PT ;  /* 0x0000001009087212 */ /* 0x020fe200078efcff */
[----:B------:R-:W-:Y:S01]  /*0350*/  IMAD.MOV.U32 R9, RZ, RZ, 0x1 ;  /* 0x00000001ff097424 */ /* 0x000fe200078e00ff */
[----:B------:R-:W-:Y:S06]  /*0360*/  BAR.SYNC.DEFER_BLOCKING 0x0 ;  /* 0x0000000000007b1d */ /* 0x000fec0000010000 */
[----:B0-----:R-:W-:Y:S05]  /*0370*/  @!P0 BRA `(.L_x_0) ;  /* 0x00000000005c8947 */ /* 0x001fea0003800000 */
[----:B------:R-:W-:Y:S02]  /*0380*/  IMAD.SHL.U32 R11, R2, 0x2, RZ ;  /* 0x00000002020b7824 */ /* 0x000fe400078e00ff */
[----:B------:R-:W-:Y:S02]  /*0390*/  IMAD.MOV.U32 R9, RZ, RZ, 0x1 ;  /* 0x00000001ff097424 */ /* 0x000fe400078e00ff */
[C---:B------:R-:W-:Y:S02]  /*03a0*/  VIADD R12, R11.reuse, 0x1 ;  /* 0x000000010b0c7836 */ /* 0x040fe40000000000 */
[----:B------:R-:W-:-:S07]  /*03b0*/  VIADD R14, R11, 0x2 ;  /* 0x000000020b0e7836 */ /* 0x000fce0000000000 */
.L_x_3:
[----:B------:R-:W-:Y:S01]  /*03c0*/  BAR.SYNC.DEFER_BLOCKING 0x0 ;  /* 0x0000000000007b1d */ /* 0x000fe20000010000 */
[----:B------:R-:W-:Y:S02]  /*03d0*/  ISETP.GE.U32.AND P0, PT, R2, R10, PT ;  /* 0x0000000a0200720c */ /* 0x000fe40003f06070 */
[----:B------:R-:W-:-:S03]  /*03e0*/  SHF.R.U32.HI R10, RZ, 0x1, R10 ;  /* 0x00000001ff0a7819 */ /* 0x000fc6000001160a */
[----:B------:R-:W-:Y:S01]  /*03f0*/  BSSY.RECONVERGENT B0, `(.L_x_1) ;  /* 0x000000d000007945 */ /* 0x000fe20003800200 */
[----:B------:R-:W-:-:S07]  /*0400*/  ISETP.NE.AND P1, PT, R10, RZ, PT ;  /* 0x000000ff0a00720c */ /* 0x000fce0003f25270 */
[----:B0-----:R-:W-:Y:S06]  /*0410*/  @P0 BRA `(.L_x_2) ;  /* 0x0000000000280947 */ /* 0x001fec0003800000 */
[-C--:B------:R-:W-:Y:S02]  /*0420*/  IMAD R11, R12, R9.reuse, 0xff ;  /* 0x000000ff0c0b7424 */ /* 0x080fe400078e0209 */
[----:B------:R-:W-:Y:S02]  /*0430*/  IMAD R13, R14, R9, 0xff ;  /* 0x000000ff0e0d7424 */ /* 0x000fe400078e0209 */
[----:B------:R-:W-:Y:S02]  /*0440*/  IMAD.SHL.U32 R11, R11, 0x4, RZ ;  /* 0x000000040b0b7824 */ /* 0x000fe400078e00ff */
[----:B------:R-:W-:-:S03]  /*0450*/  IMAD.SHL.U32 R13, R13, 0x4, RZ ;  /* 0x000000040d0d7824 */ /* 0x000fc600078e00ff */
[----:B------:R-:W-:Y:S02]  /*0460*/  LOP3.LUT R11, R11, 0x3fc, RZ, 0xc0, !PT ;  /* 0x000003fc0b0b7812 */ /* 0x000fe400078ec0ff */
[----:B------:R-:W-:-:S03]  /*0470*/  LOP3.LUT R13, R13, 0x3fc, RZ, 0xc0, !PT ;  /* 0x000003fc0d0d7812 */ /* 0x000fc600078ec0ff */
[----:B------:R-:W-:Y:S04]  /*0480*/  LDS R16, [R11+UR4+0x800] ;  /* 0x000800040b107984 */ /* 0x000fe80008000800 */
[----:B------:R-:W0:Y:S02]  /*0490*/  LDS R15, [R13+UR4+0x800] ;  /* 0x000800040d0f7984 */ /* 0x000e240008000800 */
[----:B0-----:R-:W-:-:S05]  /*04a0*/  IMAD.IADD R16, R15, 0x1, R16 ;  /* 0x000000010f107824 */ /* 0x001fca00078e0210 */
[----:B------:R0:W-:Y:S02]  /*04b0*/  STS [R13+UR4+0x800], R16 ;  /* 0x000800100d007988 */ /* 0x0001e40008000804 */
.L_x_2:
[----:B------:R-:W-:Y:S05]  /*04c0*/  BSYNC.RECONVERGENT B0 ;  /* 0x0000000000007941 */ /* 0x000fea0003800200 */
.L_x_1:
[----:B------:R-:W-:Y:S01]  /*04d0*/  IMAD.SHL.U32 R9, R9, 0x2, RZ ;  /* 0x0000000209097824 */ /* 0x000fe200078e00ff */
[----:B------:R-:W-:Y:S06]  /*04e0*/  @P1 BRA `(.L_x_3) ;  /* 0xfffffffc00b41947 */ /* 0x000fec000383ffff */
.L_x_0:
[----:B------:R-:W-:-:S13]  /*04f0*/  ISETP.NE.AND P0, PT, R2, RZ, PT ;  /* 0x000000ff0200720c */ /* 0x000fda0003f05270 */
[----:B------:R-:W-:-:S05]  /*0500*/  @!P0 LEA R10, R4, UR4, 0x2 ;  /* 0x00000004040a8c11 */ /* 0x000fca000f8e10ff */
[----:B------:R1:W-:Y:S01]  /*0510*/  @!P0 STS [R10+0x7fc], RZ ;  /* 0x0007fcff0a008388 */ /* 0x0003e20000000800 */
[----:B------:R-:W-:-:S13]  /*0520*/  ISETP.GE.U32.AND P0, PT, R4, 0x2, PT ;  /* 0x000000020400780c */ /* 0x000fda0003f06070 */
[----:B-1----:R-:W-:Y:S05]  /*0530*/  @!P0 BRA `(.L_x_4) ;  /* 0x0000000000648947 */ /* 0x002fea0003800000 */
[----:B------:R-:W-:Y:S01]  /*0540*/  IMAD.SHL.U32 R10, R2, 0x2, RZ ;  /* 0x00000002020a7824 */ /* 0x000fe200078e00ff */
[----:B------:R-:W-:-:S03]  /*0550*/  UMOV UR5, 0x1 ;  /* 0x0000000100057882 */ /* 0x000fc60000000000 */
[C---:B0-----:R-:W-:Y:S02]  /*0560*/  VIADD R16, R10.reuse, 0x1 ;  /* 0x000000010a107836 */ /* 0x041fe40000000000 */
[----:B------:R-:W-:-:S07]  /*0570*/  VIADD R18, R10, 0x2 ;  /* 0x000000020a127836 */ /* 0x000fce0000000000 */
.L_x_7:
[----:B------:R-:W-:Y:S01]  /*0580*/  BAR.SYNC.DEFER_BLOCKING 0x0 ;  /* 0x0000000000007b1d */ /* 0x000fe20000010000 */
[----:B------:R-:W-:Y:S01]  /*0590*/  ISETP.GE.U32.AND P0, PT, R2, UR5, PT ;  /* 0x0000000502007c0c */ /* 0x000fe2000bf06070 */
[----:B------:R-:W-:Y:S01]  /*05a0*/  USHF.L.U32 UR5, UR5, 0x1, URZ ;  /* 0x0000000105057899 */ /* 0x000fe200080006ff */
[----:B------:R-:W-:-:S03]  /*05b0*/  SHF.R.U32.HI R9, RZ, 0x1, R9 ;  /* 0x00000001ff097819 */ /* 0x000fc60000011609 */
[----:B------:R-:W-:Y:S02]  /*05c0*/  BSSY.RECONVERGENT B0, `(.L_x_5) ;  /* 0x000000f000007945 */ /* 0x000fe40003800200 */
[----:B------:R-:W-:-:S06]  /*05d0*/  ISETP.LE.U32.AND P1, PT, R4, UR5, PT ;  /* 0x0000000504007c0c */ /* 0x000fcc000bf23070 */
[----:B0-----:R-:W-:Y:S07]  /*05e0*/  @P0 BRA `(.L_x_6) ;  /* 0x0000000000300947 */ /* 0x001fee0003800000 */
[----:B------:R-:W-:-:S04]  /*05f0*/  IMAD R10, R9, R18, 0xff ;  /* 0x000000ff090a7424 */ /* 0x000fc800078e0212 */
[----:B------:R-:W-:-:S05]  /*0600*/  IMAD.SHL.U32 R10, R10, 0x4, RZ ;  /* 0x000000040a0a7824 */ /* 0x000fca00078e00ff */
[----:B------:R-:W-:Y:S01]  /*0610*/  LOP3.LUT R12, R10, 0x3fc, RZ, 0xc0, !PT ;  /* 0x000003fc0a0c7812 */ /* 0x000fe200078ec0ff */
[----:B------:R-:W-:-:S04]  /*0620*/  IMAD R10, R9, R16, 0xff ;  /* 0x000000ff090a7424 */ /* 0x000fc800078e0210 */
[----:B------:R-:W0:Y:S01]  /*0630*/  LDS R13, [R12+UR4+0x800] ;  /* 0x000800040c0d7984 */ /* 0x000e220008000800 */
[----:B------:R-:W-:-:S05]  /*0640*/  IMAD.SHL.U32 R10, R10, 0x4, RZ ;  /* 0x000000040a0a7824 */ /* 0x000fca00078e00ff */
[----:B------:R-:W-:-:S05]  /*0650*/  LOP3.LUT R10, R10, 0x3fc, RZ, 0xc0, !PT ;  /* 0x000003fc0a0a7812 */ /* 0x000fca00078ec0ff */
[----:B------:R-:W-:Y:S04]  /*0660*/  LDS R11, [R10+UR4+0x800] ;  /* 0x000800040a0b7984 */ /* 0x000fe80008000800 */
[----:B0-----:R-:W-:Y:S04]  /*0670*/  STS [R10+UR4+0x800], R13 ;  /* 0x0008000d0a007988 */ /* 0x001fe80008000804 */
[----:B------:R-:W0:Y:S02]  /*0680*/  LDS R14, [R12+UR4+0x800] ;  /* 0x000800040c0e7984 */ /* 0x000e240008000800 */
[----:B0-----:R-:W-:-:S05]  /*0690*/  IMAD.IADD R11, R11, 0x1, R14 ;  /* 0x000000010b0b7824 */ /* 0x001fca00078e020e */
[----:B------:R0:W-:Y:S02]  /*06a0*/  STS [R12+UR4+0x800], R11 ;  /* 0x0008000b0c007988 */ /* 0x0001e40008000804 */
.L_x_6:
[----:B------:R-:W-:Y:S05]  /*06b0*/  BSYNC.RECONVERGENT B0 ;  /* 0x0000000000007941 */ /* 0x000fea0003800200 */
.L_x_5:
[----:B------:R-:W-:Y:S05]  /*06c0*/  @!P1 BRA `(.L_x_7) ;  /* 0xfffffffc00ac9947 */ /* 0x000fea000383ffff */
.L_x_4:
[----:B------:R-:W-:Y:S06]  /*06d0*/  BAR.SYNC.DEFER_BLOCKING 0x0 ;  /* 0x0000000000007b1d */ /* 0x000fec0000010000 */
[----:B------:R-:W-:Y:S01]  /*06e0*/  BSSY.RECONVERGENT B0, `(.L_x_8) ;  /* 0x0000018000007945 */ /* 0x000fe20003800200 */
[----:B0-----:R-:W0:Y:S02]  /*06f0*/  LDS R13, [R5+0x800] ;  /* 0x00080000050d7984 */ /* 0x001e240000000800 */
[----:B0-----:R-:W-:-:S04]  /*0700*/  LOP3.LUT R9, R13, 0x1f, RZ, 0xc0, !PT ;  /* 0x0000001f0d097812 */ /* 0x001fc800078ec0ff */
[----:B------:R-:W-:Y:S01]  /*0710*/  IADD3 R11, PT, PT, -R9, 0x20, RZ ;  /* 0x00000020090b7810 */ /* 0x000fe20007ffe1ff */
[----:B------:R-:W-:-:S03]  /*0720*/  VIADD R9, R4, 0xffffffff ;  /* 0xffffffff04097836 */ /* 0x000fc60000000000 */
[----:B------:R-:W-:Y:S02]  /*0730*/  VIMNMX.U32 R15, PT, PT, R6, R11, PT ;  /* 0x0000000b060f7248 */ /* 0x000fe40003fe0000 */
[----:B------:R-:W-:Y:S02]  /*0740*/  ISETP.NE.AND P0, PT, R2, R9, PT ;  /* 0x000000090200720c */ /* 0x000fe40003f05270 */
[----:B------:R-:W-:Y:S01]  /*0750*/  SHF.R.U32.HI R9, RZ, 0x5, R13 ;  /* 0x00000005ff097819 */ /* 0x000fe2000001160d */
[C-C-:B------:R-:W-:Y:S01]  /*0760*/  IMAD.IADD R4, R6.reuse, 0x1, -R15.reuse ;  /* 0x0000000106047824 */ /* 0x140fe200078e0a0f */
[----:B------:R-:W-:Y:S01]  /*0770*/  ISETP.NE.AND P1, PT, R6, R15, PT ;  /* 0x0000000f0600720c */ /* 0x000fe20003f25270 */
[----:B------:R-:W-:Y:S01]  /*0780*/  IMAD.IADD R11, R11, 0x1, -R15 ;  /* 0x000000010b0b7824 */ /* 0x000fe200078e0a0f */
[----:B------:R-:W-:Y:S02]  /*0790*/  LEA R9, R9, UR4, 0x2 ;  /* 0x0000000409097c11 */ /* 0x000fe4000f8e10ff */
[----:B------:R-:W-:-:S04]  /*07a0*/  SHF.R.U64 R12, R8, R4, R7 ;  /* 0x00000004080c7219 */ /* 0x000fc80000001207 */
[----:B------:R-:W-:Y:S01]  /*07b0*/  SHF.L.U32 R12, R12, R11, RZ ;  /* 0x0000000b0c0c7219 */ /* 0x000fe200000006ff */
[----:B------:R-:W-:Y:S06]  /*07c0*/  @P0 BRA `(.L_x_9) ;  /* 0x0000000000240947 */ /* 0x000fec0003800000 */
[----:B------:R-:W0:Y:S01]  /*07d0*/  S2UR UR6, SR_CgaCtaId ;  /* 0x00000000000679c3 */ /* 0x000e220000008800 */
[----:B------:R-:W-:Y:S01]  /*07e0*/  UMOV UR5, 0x400 ;  /* 0x0000040000057882 */ /* 0x000fe20000000000 */
[----:B------:R-:W-:-:S05]  /*07f0*/  IMAD.IADD R13, R6, 0x1, R13 ;  /* 0x00000001060d7824 */ /* 0x000fca00078e020d */
[----:B------:R-:W-:Y:S01]  /*0800*/  SHF.R.U32.HI R6, RZ, 0x5, R13 ;  /* 0x00000005ff067819 */ /* 0x000fe2000001160d */
[----:B------:R-:W1:Y:S01]  /*0810*/  LDC.64 R10, c[0x0][0x3b8] ;  /* 0x0000ee00ff0a7b82 */ /* 0x000e620000000a00 */
[----:B0-----:R-:W-:Y:S01]  /*0820*/  ULEA UR5, UR6, UR5, 0x18 ;  /* 0x0000000506057291 */ /* 0x001fe2000f8ec0ff */
[----:B-1----:R-:W-:-:S08]  /*0830*/  IMAD.WIDE.U32 R10, R3, 0x4, R10 ;  /* 0x00000004030a7825 */ /* 0x002fd000078e000a */
[----:B------:R0:W-:Y:S04]  /*0840*/  STS [UR5], R6 ;  /* 0x00000006ff007988 */ /* 0x0001e80008000805 */
[----:B------:R0:W-:Y:S02]  /*0850*/  STG.E desc[UR8][R10.64], R13 ;  /* 0x0000000d0a007986 */ /* 0x0001e4000c101908 */
.L_x_9:
[----:B------:R-:W-:Y:S05]  /*0860*/  BSYNC.RECONVERGENT B0 ;  /* 0x0000000000007941 */ /* 0x000fea0003800200 */
.L_x_8:
[----:B------:R1:W-:Y:S01]  /*0870*/  STS [R5+0x800], RZ ;  /* 0x000800ff05007388 */ /* 0x0003e20000000800 */
[----:B------:R-:W-:Y:S01]  /*0880*/  BSSY.RECONVERGENT B0, `(.L_x_10) ;  /* 0x000000e000007945 */ /* 0x000fe20003800200 */
[----:B------:R-:W-:Y:S06]  /*0890*/  BAR.SYNC.DEFER_BLOCKING 0x0 ;  /* 0x0000000000007b1d */ /* 0x000fec0000010000 */
[----:B------:R1:W-:Y:S01]  /*08a0*/  ATOMS.OR RZ, [R9+0x800], R12 ;  /* 0x0008000c09ff738c */ /* 0x0003e20003000000 */
[----:B------:R-:W-:Y:S05]  /*08b0*/  @!P1 BRA `(.L_x_11) ;  /* 0x0000000000289947 */ /* 0x000fea0003800000 */
[----:B0-----:R-:W-:Y:S01]  /*08c0*/  IMAD.MOV.U32 R6, RZ, RZ, 0x1 ;  /* 0x00000001ff067424 */ /* 0x001fe200078e00ff */
[----:B------:R-:W-:-:S04]  /*08d0*/  VIMNMX.U32 R3, PT, PT, R4, 0x20, PT ;  /* 0x0000002004037848 */ /* 0x000fc80003fe0000 */
[----:B------:R-:W-:Y:S01]  /*08e0*/  SHF.L.U32 R6, R6, R3, RZ ;  /* 0x0000000306067219 */ /* 0x000fe200000006ff */
[----:B------:R-:W-:Y:S01]  /*08f0*/  IMAD.IADD R4, R4, 0x1, -R3 ;  /* 0x0000000104047824 */ /* 0x000fe200078e0a03 */
[----:B------:R-:W-:-:S03]  /*0900*/  IADD3 R3, PT, PT, -R3, 0x20, RZ ;  /* 0x0000002003037810 */ /* 0x000fc60007ffe1ff */
[----:B------:R-:W-:Y:S01]  /*0910*/  VIADD R6, R6, 0xffffffff ;  /* 0xffffffff06067836 */ /* 0x000fe20000000000 */
[----:B------:R-:W-:-:S04]  /*0920*/  SHF.R.U64 R7, R8, R4, R7 ;  /* 0x0000000408077219 */ /* 0x000fc80000001207 */
[----:B------:R-:W-:-:S04]  /*0930*/  LOP3.LUT R6, R7, R6, RZ, 0xc0, !PT ;  /* 0x0000000607067212 */ /* 0x000fc800078ec0ff */
[----:B------:R-:W-:-:S05]  /*0940*/  SHF.L.U32 R6, R6, R3, RZ ;  /* 0x0000000306067219 */ /* 0x000fca00000006ff */
[----:B------:R2:W-:Y:S02]  /*0950*/  ATOMS.OR RZ, [R9+0x804], R6 ;  /* 0x0008040609ff738c */ /* 0x0005e40003000000 */
.L_x_11:
[----:B------:R-:W-:Y:S05]  /*0960*/  BSYNC.RECONVERGENT B0 ;  /* 0x0000000000007941 */ /* 0x000fea0003800200 */
.L_x_10:
[----:B------:R-:W-:Y:S01]  /*0970*/  ISETP.NE.AND P0, PT, R4, RZ, PT ;  /* 0x000000ff0400720c */ /* 0x000fe20003f05270 */
[----:B------:R-:W-:-:S12]  /*0980*/  BSSY.RECONVERGENT B0, `(.L_x_12) ;  /* 0x0000009000007945 */ /* 0x000fd80003800200 */
[----:B------:R-:W-:Y:S05]  /*0990*/  @!P0 BRA `(.L_x_13) ;  /* 0x00000000001c8947 */ /* 0x000fea0003800000 */
[----:B------:R-:W-:-:S05]  /*09a0*/  IMAD.MOV.U32 R3, RZ, RZ, 0x1 ;  /* 0x00000001ff037424 */ /* 0x000fca00078e00ff */
[----:B------:R-:W-:Y:S02]  /*09b0*/  SHF.L.U32 R3, R3, R4, RZ ;  /* 0x0000000403037219 */ /* 0x000fe400000006ff */
[----:B------:R-:W-:-:S03]  /*09c0*/  IADD3 R4, PT, PT, -R4, 0x20, RZ ;  /* 0x0000002004047810 */ /* 0x000fc60007ffe1ff */
[----:B------:R-:W-:-:S05]  /*09d0*/  VIADD R3, R3, 0xffffffff ;  /* 0xffffffff03037836 */ /* 0x000fca0000000000 */
[----:B------:R-:W-:-:S04]  /*09e0*/  LOP3.LUT R3, R3, R8, RZ, 0xc0, !PT ;  /* 0x0000000803037212 */ /* 0x000fc800078ec0ff */
[----:B------:R-:W-:-:S05]  /*09f0*/  SHF.L.U32 R4, R3, R4, RZ ;  /* 0x0000000403047219 */ /* 0x000fca00000006ff */
[----:B------:R3:W-:Y:S02]  /*0a00*/  ATOMS.OR RZ, [R9+0x808], R4 ;  /* 0x0008080409ff738c */ /* 0x0007e40003000000 */
.L_x_13:
[----:B------:R-:W-:Y:S05]  /*0a10*/  BSYNC.RECONVERGENT B0 ;  /* 0x0000000000007941 */ /* 0x000fea0003800200 */
.L_x_12:
[----:B------:R-:W4:Y:S08]  /*0a20*/  S2UR UR5, SR_CgaCtaId ;  /* 0x00000000000579c3 */ /* 0x000f300000008800 */
[----:B------:R-:W-:Y:S06]  /*0a30*/  BAR.SYNC.DEFER_BLOCKING 0x0 ;  /* 0x0000000000007b1d */ /* 0x000fec0000010000 */
[----:B------:R-:W-:-:S02]  /*0a40*/  UMOV UR4, 0x400 ;  /* 0x0000040000047882 */ /* 0x000fc40000000000 */
[----:B----4-:R-:W-:-:S09]  /*0a50*/  ULEA UR4, UR5, UR4, 0x18 ;  /* 0x0000000405047291 */ /* 0x010fd2000f8ec0ff */
[----:B------:R-:W4:Y:S02]  /*0a60*/  LDS R3, [UR4] ;  /* 0x00000004ff037984 */ /* 0x000f240008000800 */
[----:B----4-:R-:W-:-:S13]  /*0a70*/  ISETP.GT.U32.AND P0, PT, R2, R3, PT ;  /* 0x000000030200720c */ /* 0x010fda0003f04070 */
[----:B------:R-:W-:Y:S05]  /*0a80*/  @P0 EXIT ;  /* 0x000000000000094d */ /* 0x000fea0003800000 */
[----:B-1----:R-:W1:Y:S01]  /*0a90*/  LDS R5, [R5+0x800] ;  /* 0x0008000005057984 */ /* 0x002e620000000800 */
[----:B------:R-:W4:Y:S02]  /*0aa0*/  LDCU.64 UR4, c[0x0][0x3b0] ;  /* 0x00007600ff0477ac */ /* 0x000f240008000a00 */
[----:B----4-:R-:W-:-:S04]  /*0ab0*/  LEA R2, P0, R0, UR4, 0x2 ;  /* 0x0000000400027c11 */ /* 0x010fc8000f8010ff */
[----:B------:R-:W-:-:S05]  /*0ac0*/  LEA.HI.X R3, R0, UR5, RZ, 0x2, P0 ;  /* 0x0000000500037c11 */ /* 0x000fca00080f14ff */
[----:B-1----:R-:W-:Y:S01]  /*0ad0*/  STG.E desc[UR8][R2.64], R5 ;  /* 0x0000000502007986 */ /* 0x002fe2000c101908 */
[----:B------:R-:W-:Y:S05]  /*0ae0*/  EXIT ;  /* 0x000000000000794d */ /* 0x000fea0003800000 */
.L_x_14:
[----:B------:R-:W-:-:S00]  /*0af0*/  BRA `(.L_x_14) ;  /* 0xfffffffc00fc7947 */ /* 0x000fc0000383ffff */
[----:B------:R-:W-:-:S00]  /*0b00*/  NOP ;  /* 0x0000000000007918 */ /* 0x000fc00000000000 */
[----:B------:R-:W-:-:S00]  /*0b10*/  NOP ;  /* 0x0000000000007918 */ /* 0x000fc00000000000 */
[----:B------:R-:W-:-:S00]  /*0b20*/  NOP ;  /* 0x0000000000007918 */ /* 0x000fc00000000000 */
[----:B------:R-:W-:-:S00]  /*0b30*/  NOP ;  /* 0x0000000000007918 */ /* 0x000fc00000000000 */
[----:B------:R-:W-:-:S00]  /*0b40*/  NOP ;  /* 0x0000000000007918 */ /* 0x000fc00000000000 */
[----:B------:R-:W-:-:S00]  /*0b50*/  NOP ;  /* 0x0000000000007918 */ /* 0x000fc00000000000 */
[----:B------:R-:W-:-:S00]  /*0b60*/  NOP ;  /* 0x0000000000007918 */ /* 0x000fc00000000000 */
[----:B------:R-:W-:-:S00]  /*0b70*/  NOP ;  /* 0x0000000000007918 */ /* 0x000fc00000000000 */
.L_x_15:


//--------------------- .nv.shared._Z26vlc_encode_kernel_sm64huffPjPKjS1_S_S_S_S_S_ --------------------------
	.section	.nv.shared._Z26vlc_encode_kernel_sm64huffPjPKjS1_S_S_S_S_S_,"aw",@nobits
	.sectionflags	@""
	.align	16
.nv.shared._Z26vlc_encode_kernel_sm64huffPjPKjS1_S_S_S_S_S_:
	.zero		1040


//--------------------- .nv.shared.reserved.0     --------------------------
	.section	.nv.shared.reserved.0,"aw",@nobits
	.weak		__nv_reservedSMEM_offset_0_alias
	.size		__nv_reservedSMEM_offset_0_alias, 0, 64
	.other		__nv_reservedSMEM_offset_0_alias,@"STO_CUDA_RESERVED_SHARED STV_DEFAULT"
__nv_reservedSMEM_offset_0_alias:
	.zero		0
	.zero		64


//--------------------- .nv.constant0._Z26vlc_encode_kernel_sm64huffPjPKjS1_S_S_S_S_S_ --------------------------
	.section	.nv.constant0._Z26vlc_encode_kernel_sm64huffPjPKjS1_S_S_S_S_S_,"a",@progbits
	.sectionflags	@""
	.align	4
.nv.constant0._Z26vlc_encode_kernel_sm64huffPjPKjS1_S_S_S_S_S_:
	.zero		960


//--------------------- SYMBOLS --------------------------

	.type		.nv.reservedSmem.offset0,@object
	.size		.nv.reservedSmem.offset0,0x4
	.type		.nv.reservedSmem.cap,@object
	.size		.nv.reservedSmem.cap,0x4
